//
// Generated by NVIDIA NVVM Compiler
//
// Compiler Build ID: CL-36424714
// Cuda compilation tools, release 13.0, V13.0.88
// Based on NVVM 20.0.0
//

.version 9.0
.target sm_100
.address_size 64

	// .globl	_Z17concatenateStringPKcPcii

.visible .entry _Z17concatenateStringPKcPcii(
	.param .u64 .ptr .align 1 _Z17concatenateStringPKcPcii_param_0,
	.param .u64 .ptr .align 1 _Z17concatenateStringPKcPcii_param_1,
	.param .u32 _Z17concatenateStringPKcPcii_param_2,
	.param .u32 _Z17concatenateStringPKcPcii_param_3
)
{
	.reg .pred 	%p<11>;
	.reg .b16 	%rs<2>;
	.reg .b32 	%r<31>;
	.reg .b64 	%rd<29>;

	ld.param.u64 	%rd2, [_Z17concatenateStringPKcPcii_param_0];
	ld.param.u64 	%rd3, [_Z17concatenateStringPKcPcii_param_1];
	ld.param.u32 	%r16, [_Z17concatenateStringPKcPcii_param_2];
	ld.param.u32 	%r17, [_Z17concatenateStringPKcPcii_param_3];
	cvta.to.global.u64 	%rd1, %rd3;
	mov.u32 	%r18, %ctaid.x;
	mov.u32 	%r19, %ntid.x;
	mov.u32 	%r20, %tid.x;
	mad.lo.s32 	%r1, %r18, %r19, %r20;
	setp.ge.s32 	%p1, %r1, %r16;
	@%p1 bra 	$L__BB0_13;
	cvta.to.global.u64 	%rd4, %rd2;
	cvt.s64.s32 	%rd5, %r1;
	add.s64 	%rd6, %rd4, %rd5;
	ld.global.u8 	%rs1, [%rd6];
	setp.lt.s32 	%p2, %r17, 1;
	@%p2 bra 	$L__BB0_13;
	and.b32  	%r2, %r17, 7;
	setp.lt.u32 	%p3, %r17, 8;
	mov.b32 	%r29, 0;
	@%p3 bra 	$L__BB0_5;
	and.b32  	%r29, %r17, 2147483640;
	neg.s32 	%r27, %r29;
	shl.b32 	%r5, %r16, 3;
	cvt.s64.s32 	%rd9, %r16;
	mov.u32 	%r26, %r1;
$L__BB0_4:
	.pragma "nounroll";
	cvt.s64.s32 	%rd7, %r26;
	add.s64 	%rd8, %rd1, %rd7;
	st.global.u8 	[%rd8], %rs1;
	add.s64 	%rd10, %rd8, %rd9;
	st.global.u8 	[%rd10], %rs1;
	add.s64 	%rd11, %rd10, %rd9;
	st.global.u8 	[%rd11], %rs1;
	add.s64 	%rd12, %rd11, %rd9;
	st.global.u8 	[%rd12], %rs1;
	add.s64 	%rd13, %rd12, %rd9;
	st.global.u8 	[%rd13], %rs1;
	add.s64 	%rd14, %rd13, %rd9;
	st.global.u8 	[%rd14], %rs1;
	add.s64 	%rd15, %rd14, %rd9;
	st.global.u8 	[%rd15], %rs1;
	add.s64 	%rd16, %rd15, %rd9;
	st.global.u8 	[%rd16], %rs1;
	add.s32 	%r27, %r27, 8;
	add.s32 	%r26, %r26, %r5;
	setp.ne.s32 	%p4, %r27, 0;
	@%p4 bra 	$L__BB0_4;
$L__BB0_5:
	setp.eq.s32 	%p5, %r2, 0;
	@%p5 bra 	$L__BB0_13;
	and.b32  	%r11, %r17, 3;
	setp.lt.u32 	%p6, %r2, 4;
	@%p6 bra 	$L__BB0_8;
	mad.lo.s32 	%r22, %r29, %r16, %r1;
	cvt.s64.s32 	%rd17, %r22;
	add.s64 	%rd18, %rd1, %rd17;
	st.global.u8 	[%rd18], %rs1;
	cvt.s64.s32 	%rd19, %r16;
	add.s64 	%rd20, %rd18, %rd19;
	st.global.u8 	[%rd20], %rs1;
	add.s64 	%rd21, %rd20, %rd19;
	st.global.u8 	[%rd21], %rs1;
	add.s64 	%rd22, %rd21, %rd19;
	st.global.u8 	[%rd22], %rs1;
	add.s32 	%r29, %r29, 4;
$L__BB0_8:
	setp.eq.s32 	%p7, %r11, 0;
	@%p7 bra 	$L__BB0_13;
	setp.eq.s32 	%p8, %r11, 1;
	@%p8 bra 	$L__BB0_11;
	mad.lo.s32 	%r23, %r29, %r16, %r1;
	cvt.s64.s32 	%rd23, %r23;
	add.s64 	%rd24, %rd1, %rd23;
	st.global.u8 	[%rd24], %rs1;
	cvt.s64.s32 	%rd25, %r16;
	add.s64 	%rd26, %rd24, %rd25;
	st.global.u8 	[%rd26], %rs1;
	add.s32 	%r29, %r29, 2;
$L__BB0_11:
	and.b32  	%r24, %r17, 1;
	setp.eq.b32 	%p9, %r24, 1;
	not.pred 	%p10, %p9;
	@%p10 bra 	$L__BB0_13;
	mad.lo.s32 	%r25, %r29, %r16, %r1;
	cvt.s64.s32 	%rd27, %r25;
	add.s64 	%rd28, %rd1, %rd27;
	st.global.u8 	[%rd28], %rs1;
$L__BB0_13:
	ret;

}


// ===== COMPILED SASS (sm_100) =====

	.target	sm_100

	.elftype	@"ET_EXEC"


//--------------------- .note.nv.tkinfo           --------------------------
	.section	.note.nv.tkinfo,"",@"SHT_NOTE"
	.sectionflags	@"SHF_NOTE_NV_TKINFO"
	.tkinfo
        /*0018*/ 	.word	0x00000002
        /*0030*/ 	.string	""
        /*0030*/ 	.string	"ptxas"
        /*0030*/ 	.string	"Cuda compilation tools, release 13.0, V13.0.88"
        /*0030*/ 	.string	"Build cuda_13.0.r13.0/compiler.36424714_0"
        /*0030*/ 	.string	"-arch sm_100 -m 64 "



//--------------------- .note.nv.cuinfo           --------------------------
	.section	.note.nv.cuinfo,"",@"SHT_NOTE"
	.sectionflags	@"SHF_NOTE_NV_CUINFO"
        /*0018*/ 	.short	0x0002
        /*001a*/ 	.short	0x0064
        /*001c*/ 	.short	0x0082
	.zero		2


//--------------------- .nv.info                  --------------------------
	.section	.nv.info,"",@"SHT_CUDA_INFO"
	.align	4


	//----- nvinfo : EIATTR_REGCOUNT
	.align		4
        /*0000*/ 	.byte	0x04, 0x2f
        /*0002*/ 	.short	(.L_1 - .L_0)
	.align		4
.L_0:
        /*0004*/ 	.word	index@(_Z17concatenateStringPKcPcii)
        /*0008*/ 	.word	0x0000001e


	//----- nvinfo : EIATTR_FRAME_SIZE
	.align		4
.L_1:
        /*000c*/ 	.byte	0x04, 0x11
        /*000e*/ 	.short	(.L_3 - .L_2)
	.align		4
.L_2:
        /*0010*/ 	.word	index@(_Z17concatenateStringPKcPcii)
        /*0014*/ 	.word	0x00000000


	//----- nvinfo : EIATTR_MIN_STACK_SIZE
	.align		4
.L_3:
        /*0018*/ 	.byte	0x04, 0x12
        /*001a*/ 	.short	(.L_5 - .L_4)
	.align		4
.L_4:
        /*001c*/ 	.word	index@(_Z17concatenateStringPKcPcii)
        /*0020*/ 	.word	0x00000000
.L_5:


//--------------------- .nv.compat                --------------------------
	.section	.nv.compat,"",@"SHT_CUDA_COMPAT_INFO"
	.align	4
        /*0000*/ 	.byte	0x02, 0x09, 0x00, 0x00, 0x02, 0x02, 0x01, 0x00, 0x02, 0x05, 0x05, 0x00, 0x03, 0x07, 0x01, 0x01
        /*0010*/ 	.byte	0x02, 0x03, 0x00, 0x00, 0x02, 0x06, 0x01, 0x00, 0x04, 0x0b, 0x08, 0x00, 0x09, 0x00, 0x00, 0x00
        /*0020*/ 	.byte	0x00, 0x00, 0x00, 0x00


//--------------------- .nv.info._Z17concatenateStringPKcPcii --------------------------
	.section	.nv.info._Z17concatenateStringPKcPcii,"",@"SHT_CUDA_INFO"
	.sectionflags	@""
	.align	4


	//----- nvinfo : EIATTR_CUDA_API_VERSION
	.align		4
        /*0000*/ 	.byte	0x04, 0x37
        /*0002*/ 	.short	(.L_7 - .L_6)
.L_6:
        /*0004*/ 	.word	0x00000082


	//----- nvinfo : EIATTR_KPARAM_INFO
	.align		4
.L_7:
        /*0008*/ 	.byte	0x04, 0x17
        /*000a*/ 	.short	(.L_9 - .L_8)
.L_8:
        /*000c*/ 	.word	0x00000000
        /*0010*/ 	.short	0x0003
        /*0012*/ 	.short	0x0014
        /*0014*/ 	.byte	0x00, 0xf0, 0x11, 0x00


	//----- nvinfo : EIATTR_KPARAM_INFO
	.align		4
.L_9:
        /*0018*/ 	.byte	0x04, 0x17
        /*001a*/ 	.short	(.L_11 - .L_10)
.L_10:
        /*001c*/ 	.word	0x00000000
        /*0020*/ 	.short	0x0002
        /*0022*/ 	.short	0x0010
        /*0024*/ 	.byte	0x00, 0xf0, 0x11, 0x00


	//----- nvinfo : EIATTR_KPARAM_INFO
	.align		4
.L_11:
        /*0028*/ 	.byte	0x04, 0x17
        /*002a*/ 	.short	(.L_13 - .L_12)
.L_12:
        /*002c*/ 	.word	0x00000000
        /*0030*/ 	.short	0x0001
        /*0032*/ 	.short	0x0008
        /*0034*/ 	.byte	0x00, 0xf5, 0x21, 0x00


	//----- nvinfo : EIATTR_KPARAM_INFO
	.align		4
.L_13:
        /*0038*/ 	.byte	0x04, 0x17
        /*003a*/ 	.short	(.L_15 - .L_14)
.L_14:
        /*003c*/ 	.word	0x00000000
        /*0040*/ 	.short	0x0000
        /*0042*/ 	.short	0x0000
        /*0044*/ 	.byte	0x00, 0xf5, 0x21, 0x00


	//----- nvinfo : EIATTR_SPARSE_MMA_MASK
	.align		4
.L_15:
        /*0048*/ 	.byte	0x03, 0x50
        /*004a*/ 	.short	0x0000


	//----- nvinfo : EIATTR_MAXREG_COUNT
	.align		4
        /*004c*/ 	.byte	0x03, 0x1b
        /*004e*/ 	.short	0x00ff


	//----- nvinfo : EIATTR_MERCURY_ISA_VERSION
	.align		4
        /*0050*/ 	.byte	0x03, 0x5f
        /*0052*/ 	.short	0x0101


	//----- nvinfo : EIATTR_VRC_CTA_INIT_COUNT
	.align		4
        /*0054*/ 	.byte	0x02, 0x4a
	.zero		1
	.zero		1


	//----- nvinfo : EIATTR_EXIT_INSTR_OFFSETS
	.align		4
        /*0058*/ 	.byte	0x04, 0x1c
        /*005a*/ 	.short	(.L_17 - .L_16)


	//   ....[0]....
.L_16:
        /*005c*/ 	.word	0x00000070


	//   ....[1]....
        /*0060*/ 	.word	0x000000d0


	//   ....[2]....
        /*0064*/ 	.word	0x00000360


	//   ....[3]....
        /*0068*/ 	.word	0x000004b0


	//   ....[4]....
        /*006c*/ 	.word	0x00000590


	//   ....[5]....
        /*0070*/ 	.word	0x000005f0


	//----- nvinfo : EIATTR_CBANK_PARAM_SIZE
	.align		4
.L_17:
        /*0074*/ 	.byte	0x03, 0x19
        /*0076*/ 	.short	0x0018


	//----- nvinfo : EIATTR_PARAM_CBANK
	.align		4
        /*0078*/ 	.byte	0x04, 0x0a
        /*007a*/ 	.short	(.L_19 - .L_18)
	.align		4
.L_18:
        /*007c*/ 	.word	index@(.nv.constant0._Z17concatenateStringPKcPcii)
        /*0080*/ 	.short	0x0380
        /*0082*/ 	.short	0x0018


	//----- nvinfo : EIATTR_SW_WAR
	.align		4
.L_19:
        /*0084*/ 	.byte	0x04, 0x36
        /*0086*/ 	.short	(.L_21 - .L_20)
.L_20:
        /*0088*/ 	.word	0x00000008
.L_21:


//--------------------- .nv.callgraph             --------------------------
	.section	.nv.callgraph,"",@"SHT_CUDA_CALLGRAPH"
	.align	4
	.sectionentsize	8
	.align		4
        /*0000*/ 	.word	0x00000000
	.align		4
        /*0004*/ 	.word	0xffffffff
	.align		4
        /*0008*/ 	.word	0x00000000
	.align		4
        /*000c*/ 	.word	0xfffffffe
	.align		4
        /*0010*/ 	.word	0x00000000
	.align		4
        /*0014*/ 	.word	0xfffffffd
	.align		4
        /*0018*/ 	.word	0x00000000
	.align		4
        /*001c*/ 	.word	0xfffffffc


//--------------------- .text._Z17concatenateStringPKcPcii --------------------------
	.section	.text._Z17concatenateStringPKcPcii,"ax",@progbits
	.align	128
        .global         _Z17concatenateStringPKcPcii
        .type           _Z17concatenateStringPKcPcii,@function
        .size           _Z17concatenateStringPKcPcii,(.L_x_5 - _Z17concatenateStringPKcPcii)
        .other          _Z17concatenateStringPKcPcii,@"STO_CUDA_ENTRY STV_DEFAULT"
_Z17concatenateStringPKcPcii:
.text._Z17concatenateStringPKcPcii:
[----:B------:R-:W-:Y:S01]  /*0000*/  LDC R1, c[0x0][0x37c] ;  /* 0x0000df00ff017b82 */ /* 0x000fe20000000800 */
[----:B------:R-:W0:Y:S07]  /*0010*/  S2R R2, SR_TID.X ;  /* 0x0000000000027919 */ /* 0x000e2e0000002100 */
[----:B------:R-:W0:Y:S08]  /*0020*/  S2UR UR4, SR_CTAID.X ;  /* 0x00000000000479c3 */ /* 0x000e300000002500 */
[----:B------:R-:W0:Y:S08]  /*0030*/  LDC R3, c[0x0][0x360] ;  /* 0x0000d800ff037b82 */ /* 0x000e300000000800 */
[----:B------:R-:W1:Y:S01]  /*0040*/  LDC R0, c[0x0][0x390] ;  /* 0x0000e400ff007b82 */ /* 0x000e620000000800 */
[----:B0-----:R-:W-:-:S05]  /*0050*/  IMAD R3, R3, UR4, R2 ;  /* 0x0000000403037c24 */ /* 0x001fca000f8e0202 */
[----:B-1----:R-:W-:-:S13]  /*0060*/  ISETP.GE.AND P0, PT, R3, R0, PT ;  /* 0x000000000300720c */ /* 0x002fda0003f06270 */
[----:B------:R-:W-:Y:S05]  /*0070*/  @P0 EXIT ;  /* 0x000000000000094d */ /* 0x000fea0003800000 */
[----:B------:R-:W0:Y:S01]  /*0080*/  LDC R2, c[0x0][0x394] ;  /* 0x0000e500ff027b82 */ /* 0x000e220000000800 */
[----:B------:R-:W1:Y:S02]  /*0090*/  LDCU.64 UR4, c[0x0][0x380] ;  /* 0x00007000ff0477ac */ /* 0x000e640008000a00 */
[----:B-1----:R-:W-:-:S04]  /*00a0*/  IADD3 R6, P1, PT, R3, UR4, RZ ;  /* 0x0000000403067c10 */ /* 0x002fc8000ff3e0ff */
[----:B------:R-:W-:Y:S02]  /*00b0*/  LEA.HI.X.SX32 R7, R3, UR5, 0x1, P1 ;  /* 0x0000000503077c11 */ /* 0x000fe400088f0eff */
[----:B0-----:R-:W-:-:S13]  /*00c0*/  ISETP.GE.AND P0, PT, R2, 0x1, PT ;  /* 0x000000010200780c */ /* 0x001fda0003f06270 */
[----:B------:R-:W-:Y:S05]  /*00d0*/  @!P0 EXIT ;  /* 0x000000000000894d */ /* 0x000fea0003800000 */
[----:B------:R-:W0:Y:S01]  /*00e0*/  LDCU.64 UR4, c[0x0][0x358] ;  /* 0x00006b00ff0477ac */ /* 0x000e220008000a00 */
[C---:B------:R-:W-:Y:S02]  /*00f0*/  ISETP.GE.U32.AND P1, PT, R2.reuse, 0x8, PT ;  /* 0x000000080200780c */ /* 0x040fe40003f26070 */
[----:B------:R-:W-:Y:S01]  /*0100*/  LOP3.LUT R22, R2, 0x7, RZ, 0xc0, !PT ;  /* 0x0000000702167812 */ /* 0x000fe200078ec0ff */
[----:B------:R-:W-:-:S03]  /*0110*/  IMAD.MOV.U32 R5, RZ, RZ, RZ ;  /* 0x000000ffff057224 */ /* 0x000fc600078e00ff */
[----:B------:R-:W-:Y:S01]  /*0120*/  ISETP.NE.AND P0, PT, R22, RZ, PT ;  /* 0x000000ff1600720c */ /* 0x000fe20003f05270 */
[----:B0-----:R0:W5:Y:S06]  /*0130*/  LDG.E.U8 R4, desc[UR4][R6.64] ;  /* 0x0000000406047981 */ /* 0x00116c000c1e1100 */
[----:B------:R-:W-:Y:S06]  /*0140*/  @!P1 BRA `(.L_x_0) ;  /* 0x0000000000849947 */ /* 0x000fec0003800000 */
[----:B------:R-:W-:Y:S01]  /*0150*/  LOP3.LUT R5, R2, 0x7ffffff8, RZ, 0xc0, !PT ;  /* 0x7ffffff802057812 */ /* 0x000fe200078ec0ff */
[----:B------:R-:W-:Y:S01]  /*0160*/  IMAD.MOV.U32 R25, RZ, RZ, R3 ;  /* 0x000000ffff197224 */ /* 0x000fe200078e0003 */
[----:B------:R-:W-:Y:S01]  /*0170*/  SHF.R.S32.HI R27, RZ, 0x1f, R0 ;  /* 0x0000001fff1b7819 */ /* 0x000fe20000011400 */
[----:B------:R-:W1:Y:S02]  /*0180*/  LDCU.64 UR6, c[0x0][0x388] ;  /* 0x00007100ff0677ac */ /* 0x000e640008000a00 */
[----:B------:R-:W-:-:S07]  /*0190*/  IMAD.MOV R23, RZ, RZ, -R5 ;  /* 0x000000ffff177224 */ /* 0x000fce00078e0a05 */
.L_x_1:
[----:B-12---:R-:W-:Y:S01]  /*01a0*/  IADD3 R14, P1, PT, R25, UR6, RZ ;  /* 0x00000006190e7c10 */ /* 0x006fe2000ff3e0ff */
[----:B------:R-:W-:-:S03]  /*01b0*/  VIADD R23, R23, 0x8 ;  /* 0x0000000817177836 */ /* 0x000fc60000000000 */
[----:B------:R-:W-:Y:S01]  /*01c0*/  LEA.HI.X.SX32 R15, R25, UR7, 0x1, P1 ;  /* 0x00000007190f7c11 */ /* 0x000fe200088f0eff */
[----:B------:R-:W-:Y:S01]  /*01d0*/  IMAD R25, R0, 0x8, R25 ;  /* 0x0000000800197824 */ /* 0x000fe200078e0219 */
[----:B------:R-:W-:-:S03]  /*01e0*/  IADD3 R16, P1, PT, R14, R0, RZ ;  /* 0x000000000e107210 */ /* 0x000fc60007f3e0ff */
[----:B-----5:R2:W-:Y:S02]  /*01f0*/  STG.E.U8 desc[UR4][R14.64], R4 ;  /* 0x000000040e007986 */ /* 0x0205e4000c101104 */
[----:B------:R-:W-:Y:S01]  /*0200*/  IMAD.X R17, R27, 0x1, R15, P1 ;  /* 0x000000011b117824 */ /* 0x000fe200008e060f */
[----:B------:R-:W-:-:S04]  /*0210*/  IADD3 R12, P1, PT, R16, R0, RZ ;  /* 0x00000000100c7210 */ /* 0x000fc80007f3e0ff */
[----:B------:R2:W-:Y:S01]  /*0220*/  STG.E.U8 desc[UR4][R16.64], R4 ;  /* 0x0000000410007986 */ /* 0x0005e2000c101104 */
[----:B------:R-:W-:Y:S01]  /*0230*/  IMAD.X R13, R27, 0x1, R17, P1 ;  /* 0x000000011b0d7824 */ /* 0x000fe200008e0611 */
[----:B0-----:R-:W-:-:S04]  /*0240*/  IADD3 R6, P1, PT, R12, R0, RZ ;  /* 0x000000000c067210 */ /* 0x001fc80007f3e0ff */
[----:B------:R2:W-:Y:S01]  /*0250*/  STG.E.U8 desc[UR4][R12.64], R4 ;  /* 0x000000040c007986 */ /* 0x0005e2000c101104 */
[----:B------:R-:W-:Y:S01]  /*0260*/  IMAD.X R7, R27, 0x1, R13, P1 ;  /* 0x000000011b077824 */ /* 0x000fe200008e060d */
[----:B------:R-:W-:-:S04]  /*0270*/  IADD3 R8, P1, PT, R6, R0, RZ ;  /* 0x0000000006087210 */ /* 0x000fc80007f3e0ff */
        /* <DEDUP_REMOVED lines=11> */
[----:B------:R-:W-:-:S04]  /*0330*/  ISETP.NE.AND P1, PT, R23, RZ, PT ;  /* 0x000000ff1700720c */ /* 0x000fc80003f25270 */
[----:B------:R2:W-:Y:S09]  /*0340*/  STG.E.U8 desc[UR4][R20.64], R4 ;  /* 0x0000000414007986 */ /* 0x0005f2000c101104 */
[----:B------:R-:W-:Y:S05]  /*0350*/  @P1 BRA `(.L_x_1) ;  /* 0xfffffffc00901947 */ /* 0x000fea000383ffff */
.L_x_0:
[----:B------:R-:W-:Y:S05]  /*0360*/  @!P0 EXIT ;  /* 0x000000000000894d */ /* 0x000fea0003800000 */
[----:B------:R-:W-:Y:S02]  /*0370*/  ISETP.GE.U32.AND P1, PT, R22, 0x4, PT ;  /* 0x000000041600780c */ /* 0x000fe40003f26070 */
[----:B--2---:R-:W-:-:S04]  /*0380*/  LOP3.LUT R14, R2, 0x3, RZ, 0xc0, !PT ;  /* 0x00000003020e7812 */ /* 0x004fc800078ec0ff */
[----:B------:R-:W-:-:S07]  /*0390*/  ISETP.NE.AND P0, PT, R14, RZ, PT ;  /* 0x000000ff0e00720c */ /* 0x000fce0003f05270 */
[----:B------:R-:W-:Y:S06]  /*03a0*/  @!P1 BRA `(.L_x_2) ;  /* 0x0000000000409947 */ /* 0x000fec0003800000 */
[----:B------:R-:W1:Y:S01]  /*03b0*/  LDCU.64 UR6, c[0x0][0x388] ;  /* 0x00007100ff0677ac */ /* 0x000e620008000a00 */
[C---:B0-----:R-:W-:Y:S01]  /*03c0*/  IMAD R7, R5.reuse, R0, R3 ;  /* 0x0000000005077224 */ /* 0x041fe200078e0203 */
[----:B------:R-:W-:Y:S01]  /*03d0*/  SHF.R.S32.HI R13, RZ, 0x1f, R0 ;  /* 0x0000001fff0d7819 */ /* 0x000fe20000011400 */
[----:B------:R-:W-:-:S03]  /*03e0*/  VIADD R5, R5, 0x4 ;  /* 0x0000000405057836 */ /* 0x000fc60000000000 */
[----:B-1----:R-:W-:-:S04]  /*03f0*/  IADD3 R6, P1, PT, R7, UR6, RZ ;  /* 0x0000000607067c10 */ /* 0x002fc8000ff3e0ff */
[----:B------:R-:W-:Y:S02]  /*0400*/  LEA.HI.X.SX32 R7, R7, UR7, 0x1, P1 ;  /* 0x0000000707077c11 */ /* 0x000fe400088f0eff */
[----:B------:R-:W-:-:S03]  /*0410*/  IADD3 R8, P1, PT, R6, R0, RZ ;  /* 0x0000000006087210 */ /* 0x000fc60007f3e0ff */
[----:B-----5:R1:W-:Y:S02]  /*0420*/  STG.E.U8 desc[UR4][R6.64], R4 ;  /* 0x0000000406007986 */ /* 0x0203e4000c101104 */
[----:B------:R-:W-:Y:S01]  /*0430*/  IMAD.X R9, R13, 0x1, R7, P1 ;  /* 0x000000010d097824 */ /* 0x000fe200008e0607 */
[----:B------:R-:W-:-:S04]  /*0440*/  IADD3 R10, P1, PT, R8, R0, RZ ;  /* 0x00000000080a7210 */ /* 0x000fc80007f3e0ff */
[----:B------:R1:W-:Y:S01]  /*0450*/  STG.E.U8 desc[UR4][R8.64], R4 ;  /* 0x0000000408007986 */ /* 0x0003e2000c101104 */
[----:B------:R-:W-:Y:S01]  /*0460*/  IMAD.X R11, R13, 0x1, R9, P1 ;  /* 0x000000010d0b7824 */ /* 0x000fe200008e0609 */
[----:B------:R-:W-:-:S04]  /*0470*/  IADD3 R12, P1, PT, R10, R0, RZ ;  /* 0x000000000a0c7210 */ /* 0x000fc80007f3e0ff */
[----:B------:R1:W-:Y:S01]  /*0480*/  STG.E.U8 desc[UR4][R10.64], R4 ;  /* 0x000000040a007986 */ /* 0x0003e2000c101104 */
[----:B------:R-:W-:-:S05]  /*0490*/  IMAD.X R13, R13, 0x1, R11, P1 ;  /* 0x000000010d0d7824 */ /* 0x000fca00008e060b */
[----:B------:R1:W-:Y:S03]  /*04a0*/  STG.E.U8 desc[UR4][R12.64], R4 ;  /* 0x000000040c007986 */ /* 0x0003e6000c101104 */
.L_x_2:
[----:B------:R-:W-:Y:S05]  /*04b0*/  @!P0 EXIT ;  /* 0x000000000000894d */ /* 0x000fea0003800000 */
[----:B------:R-:W-:Y:S02]  /*04c0*/  ISETP.NE.AND P1, PT, R14, 0x1, PT ;  /* 0x000000010e00780c */ /* 0x000fe40003f25270 */
[----:B------:R-:W-:-:S04]  /*04d0*/  LOP3.LUT R2, R2, 0x1, RZ, 0xc0, !PT ;  /* 0x0000000102027812 */ /* 0x000fc800078ec0ff */
[----:B------:R-:W-:-:S07]  /*04e0*/  ISETP.NE.U32.AND P0, PT, R2, 0x1, PT ;  /* 0x000000010200780c */ /* 0x000fce0003f05070 */
[----:B------:R-:W-:Y:S06]  /*04f0*/  @!P1 BRA `(.L_x_3) ;  /* 0x0000000000249947 */ /* 0x000fec0003800000 */
[----:B------:R-:W0:Y:S01]  /*0500*/  LDCU.64 UR6, c[0x0][0x388] ;  /* 0x00007100ff0677ac */ /* 0x000e220008000a00 */
[C---:B------:R-:W-:Y:S02]  /*0510*/  IMAD R2, R5.reuse, R0, R3 ;  /* 0x0000000005027224 */ /* 0x040fe400078e0203 */
[----:B------:R-:W-:-:S03]  /*0520*/  VIADD R5, R5, 0x2 ;  /* 0x0000000205057836 */ /* 0x000fc60000000000 */
[----:B01----:R-:W-:-:S04]  /*0530*/  IADD3 R6, P1, PT, R2, UR6, RZ ;  /* 0x0000000602067c10 */ /* 0x003fc8000ff3e0ff */
[----:B------:R-:W-:Y:S02]  /*0540*/  LEA.HI.X.SX32 R7, R2, UR7, 0x1, P1 ;  /* 0x0000000702077c11 */ /* 0x000fe400088f0eff */
[----:B------:R-:W-:-:S03]  /*0550*/  IADD3 R8, P1, PT, R6, R0, RZ ;  /* 0x0000000006087210 */ /* 0x000fc60007f3e0ff */
[----:B-----5:R2:W-:Y:S01]  /*0560*/  STG.E.U8 desc[UR4][R6.64], R4 ;  /* 0x0000000406007986 */ /* 0x0205e2000c101104 */
[----:B------:R-:W-:-:S05]  /*0570*/  LEA.HI.X.SX32 R9, R0, R7, 0x1, P1 ;  /* 0x0000000700097211 */ /* 0x000fca00008f0eff */
[----:B------:R2:W-:Y:S04]  /*0580*/  STG.E.U8 desc[UR4][R8.64], R4 ;  /* 0x0000000408007986 */ /* 0x0005e8000c101104 */
.L_x_3:
[----:B------:R-:W-:Y:S05]  /*0590*/  @P0 EXIT ;  /* 0x000000000000094d */ /* 0x000fea0003800000 */
[----:B------:R-:W3:Y:S01]  /*05a0*/  LDCU.64 UR6, c[0x0][0x388] ;  /* 0x00007100ff0677ac */ /* 0x000ee20008000a00 */
[----:B------:R-:W-:-:S05]  /*05b0*/  IMAD R0, R5, R0, R3 ;  /* 0x0000000005007224 */ /* 0x000fca00078e0203 */
[----:B---3--:R-:W-:-:S04]  /*05c0*/  IADD3 R2, P0, PT, R0, UR6, RZ ;  /* 0x0000000600027c10 */ /* 0x008fc8000ff1e0ff */
[----:B------:R-:W-:-:S05]  /*05d0*/  LEA.HI.X.SX32 R3, R0, UR7, 0x1, P0 ;  /* 0x0000000700037c11 */ /* 0x000fca00080f0eff */
[----:B-----5:R-:W-:Y:S01]  /*05e0*/  STG.E.U8 desc[UR4][R2.64], R4 ;  /* 0x0000000402007986 */ /* 0x020fe2000c101104 */
[----:B------:R-:W-:Y:S05]  /*05f0*/  EXIT ;  /* 0x000000000000794d */ /* 0x000fea0003800000 */
.L_x_4:
[----:B------:R-:W-:-:S00]  /*0600*/  BRA `(.L_x_4) ;  /* 0xfffffffc00fc7947 */ /* 0x000fc0000383ffff */
[----:B------:R-:W-:-:S00]  /*0610*/  NOP ;  /* 0x0000000000007918 */ /* 0x000fc00000000000 */
        /* <DEDUP_REMOVED lines=14> */
.L_x_5:


//--------------------- .nv.shared.reserved.0     --------------------------
	.section	.nv.shared.reserved.0,"aw",@nobits
	.weak		__nv_reservedSMEM_offset_0_alias
	.size		__nv_reservedSMEM_offset_0_alias, 0, 64
	.other		__nv_reservedSMEM_offset_0_alias,@"STO_CUDA_RESERVED_SHARED STV_DEFAULT"
__nv_reservedSMEM_offset_0_alias:
	.zero		0
	.zero		64


//--------------------- .nv.constant0._Z17concatenateStringPKcPcii --------------------------
	.section	.nv.constant0._Z17concatenateStringPKcPcii,"a",@progbits
	.sectionflags	@""
	.align	4
.nv.constant0._Z17concatenateStringPKcPcii:
	.zero		920


//--------------------- SYMBOLS --------------------------

	.type		.nv.reservedSmem.offset0,@object
	.size		.nv.reservedSmem.offset0,0x4
